//
// Generated by NVIDIA NVVM Compiler
//
// Compiler Build ID: CL-36424714
// Cuda compilation tools, release 13.0, V13.0.88
// Based on NVVM 20.0.0
//

.version 9.0
.target sm_100
.address_size 64

	// .globl	_Z10matmul_gpuPfS_S_i

.visible .entry _Z10matmul_gpuPfS_S_i(
	.param .u64 .ptr .align 1 _Z10matmul_gpuPfS_S_i_param_0,
	.param .u64 .ptr .align 1 _Z10matmul_gpuPfS_S_i_param_1,
	.param .u64 .ptr .align 1 _Z10matmul_gpuPfS_S_i_param_2,
	.param .u32 _Z10matmul_gpuPfS_S_i_param_3
)
{
	.reg .pred 	%p<10>;
	.reg .b32 	%r<40>;
	.reg .b32 	%f<67>;
	.reg .b64 	%rd<67>;

	ld.param.u64 	%rd14, [_Z10matmul_gpuPfS_S_i_param_0];
	ld.param.u64 	%rd15, [_Z10matmul_gpuPfS_S_i_param_1];
	ld.param.u32 	%r18, [_Z10matmul_gpuPfS_S_i_param_3];
	cvta.to.global.u64 	%rd1, %rd15;
	cvta.to.global.u64 	%rd2, %rd14;
	mov.u32 	%r19, %ctaid.y;
	mov.u32 	%r20, %ntid.y;
	mov.u32 	%r21, %tid.y;
	mad.lo.s32 	%r1, %r19, %r20, %r21;
	mov.u32 	%r22, %ctaid.x;
	mov.u32 	%r23, %ntid.x;
	mov.u32 	%r24, %tid.x;
	mad.lo.s32 	%r2, %r22, %r23, %r24;
	max.s32 	%r25, %r1, %r2;
	setp.ge.s32 	%p1, %r25, %r18;
	@%p1 bra 	$L__BB0_13;
	mul.lo.s32 	%r3, %r18, %r1;
	and.b32  	%r4, %r18, 7;
	setp.lt.u32 	%p2, %r18, 8;
	mov.f32 	%f66, 0f00000000;
	mov.b32 	%r38, 0;
	@%p2 bra 	$L__BB0_4;
	and.b32  	%r38, %r18, 2147483640;
	neg.s32 	%r36, %r38;
	mul.wide.s32 	%rd16, %r18, 4;
	add.s64 	%rd3, %rd1, %rd16;
	shl.b32 	%r7, %r18, 3;
	mul.wide.s32 	%rd17, %r18, 8;
	add.s64 	%rd4, %rd1, %rd17;
	mul.wide.s32 	%rd18, %r18, 12;
	add.s64 	%rd5, %rd1, %rd18;
	mul.wide.s32 	%rd19, %r18, 16;
	add.s64 	%rd6, %rd1, %rd19;
	mul.wide.s32 	%rd20, %r18, 20;
	add.s64 	%rd7, %rd1, %rd20;
	mul.wide.s32 	%rd21, %r18, 24;
	add.s64 	%rd8, %rd1, %rd21;
	mul.wide.s32 	%rd22, %r18, 28;
	add.s64 	%rd9, %rd1, %rd22;
	mul.wide.u32 	%rd23, %r3, 4;
	add.s64 	%rd24, %rd23, %rd2;
	add.s64 	%rd66, %rd24, 16;
	mov.f32 	%f66, 0f00000000;
	mov.u32 	%r35, %r2;
$L__BB0_3:
	.pragma "nounroll";
	mul.wide.s32 	%rd25, %r35, 4;
	add.s64 	%rd26, %rd3, %rd25;
	add.s64 	%rd27, %rd4, %rd25;
	add.s64 	%rd28, %rd5, %rd25;
	add.s64 	%rd29, %rd6, %rd25;
	add.s64 	%rd30, %rd7, %rd25;
	add.s64 	%rd31, %rd8, %rd25;
	add.s64 	%rd32, %rd9, %rd25;
	add.s64 	%rd33, %rd1, %rd25;
	ld.global.f32 	%f16, [%rd66+-16];
	ld.global.f32 	%f17, [%rd33];
	fma.rn.f32 	%f18, %f16, %f17, %f66;
	ld.global.f32 	%f19, [%rd66+-12];
	ld.global.f32 	%f20, [%rd26];
	fma.rn.f32 	%f21, %f19, %f20, %f18;
	ld.global.f32 	%f22, [%rd66+-8];
	ld.global.f32 	%f23, [%rd27];
	fma.rn.f32 	%f24, %f22, %f23, %f21;
	ld.global.f32 	%f25, [%rd66+-4];
	ld.global.f32 	%f26, [%rd28];
	fma.rn.f32 	%f27, %f25, %f26, %f24;
	ld.global.f32 	%f28, [%rd66];
	ld.global.f32 	%f29, [%rd29];
	fma.rn.f32 	%f30, %f28, %f29, %f27;
	ld.global.f32 	%f31, [%rd66+4];
	ld.global.f32 	%f32, [%rd30];
	fma.rn.f32 	%f33, %f31, %f32, %f30;
	ld.global.f32 	%f34, [%rd66+8];
	ld.global.f32 	%f35, [%rd31];
	fma.rn.f32 	%f36, %f34, %f35, %f33;
	ld.global.f32 	%f37, [%rd66+12];
	ld.global.f32 	%f38, [%rd32];
	fma.rn.f32 	%f66, %f37, %f38, %f36;
	add.s32 	%r36, %r36, 8;
	add.s32 	%r35, %r35, %r7;
	add.s64 	%rd66, %rd66, 32;
	setp.ne.s32 	%p3, %r36, 0;
	@%p3 bra 	$L__BB0_3;
$L__BB0_4:
	setp.eq.s32 	%p4, %r4, 0;
	@%p4 bra 	$L__BB0_12;
	and.b32  	%r13, %r18, 3;
	setp.lt.u32 	%p5, %r4, 4;
	@%p5 bra 	$L__BB0_7;
	add.s32 	%r27, %r38, %r3;
	mul.wide.u32 	%rd34, %r27, 4;
	add.s64 	%rd35, %rd2, %rd34;
	ld.global.f32 	%f40, [%rd35];
	mad.lo.s32 	%r28, %r38, %r18, %r2;
	mul.wide.s32 	%rd36, %r28, 4;
	add.s64 	%rd37, %rd1, %rd36;
	ld.global.f32 	%f41, [%rd37];
	fma.rn.f32 	%f42, %f40, %f41, %f66;
	cvt.u64.u32 	%rd38, %r3;
	cvt.u64.u32 	%rd39, %r38;
	add.s64 	%rd40, %rd39, %rd38;
	shl.b64 	%rd41, %rd40, 2;
	add.s64 	%rd42, %rd2, %rd41;
	ld.global.f32 	%f43, [%rd42+4];
	mul.wide.s32 	%rd43, %r18, 4;
	add.s64 	%rd44, %rd37, %rd43;
	ld.global.f32 	%f44, [%rd44];
	fma.rn.f32 	%f45, %f43, %f44, %f42;
	ld.global.f32 	%f46, [%rd42+8];
	add.s64 	%rd45, %rd44, %rd43;
	ld.global.f32 	%f47, [%rd45];
	fma.rn.f32 	%f48, %f46, %f47, %f45;
	ld.global.f32 	%f49, [%rd42+12];
	add.s64 	%rd46, %rd45, %rd43;
	ld.global.f32 	%f50, [%rd46];
	fma.rn.f32 	%f66, %f49, %f50, %f48;
	add.s32 	%r38, %r38, 4;
$L__BB0_7:
	setp.eq.s32 	%p6, %r13, 0;
	@%p6 bra 	$L__BB0_12;
	setp.eq.s32 	%p7, %r13, 1;
	@%p7 bra 	$L__BB0_10;
	add.s32 	%r29, %r38, %r3;
	mul.wide.u32 	%rd47, %r29, 4;
	add.s64 	%rd48, %rd2, %rd47;
	ld.global.f32 	%f52, [%rd48];
	mad.lo.s32 	%r30, %r38, %r18, %r2;
	mul.wide.s32 	%rd49, %r30, 4;
	add.s64 	%rd50, %rd1, %rd49;
	ld.global.f32 	%f53, [%rd50];
	fma.rn.f32 	%f54, %f52, %f53, %f66;
	cvt.u64.u32 	%rd51, %r3;
	cvt.u64.u32 	%rd52, %r38;
	add.s64 	%rd53, %rd52, %rd51;
	shl.b64 	%rd54, %rd53, 2;
	add.s64 	%rd55, %rd2, %rd54;
	ld.global.f32 	%f55, [%rd55+4];
	mul.wide.s32 	%rd56, %r18, 4;
	add.s64 	%rd57, %rd50, %rd56;
	ld.global.f32 	%f56, [%rd57];
	fma.rn.f32 	%f66, %f55, %f56, %f54;
	add.s32 	%r38, %r38, 2;
$L__BB0_10:
	and.b32  	%r31, %r18, 1;
	setp.eq.b32 	%p8, %r31, 1;
	not.pred 	%p9, %p8;
	@%p9 bra 	$L__BB0_12;
	add.s32 	%r32, %r38, %r3;
	mul.wide.u32 	%rd58, %r32, 4;
	add.s64 	%rd59, %rd2, %rd58;
	ld.global.f32 	%f57, [%rd59];
	mad.lo.s32 	%r33, %r38, %r18, %r2;
	mul.wide.s32 	%rd60, %r33, 4;
	add.s64 	%rd61, %rd1, %rd60;
	ld.global.f32 	%f58, [%rd61];
	fma.rn.f32 	%f66, %f57, %f58, %f66;
$L__BB0_12:
	ld.param.u64 	%rd65, [_Z10matmul_gpuPfS_S_i_param_2];
	add.s32 	%r34, %r3, %r2;
	cvta.to.global.u64 	%rd62, %rd65;
	mul.wide.s32 	%rd63, %r34, 4;
	add.s64 	%rd64, %rd62, %rd63;
	st.global.f32 	[%rd64], %f66;
$L__BB0_13:
	ret;

}


// ===== COMPILED SASS (sm_100) =====

	.target	sm_100

	.elftype	@"ET_EXEC"


//--------------------- .note.nv.tkinfo           --------------------------
	.section	.note.nv.tkinfo,"",@"SHT_NOTE"
	.sectionflags	@"SHF_NOTE_NV_TKINFO"
	.tkinfo
        /*0018*/ 	.word	0x00000002
        /*0030*/ 	.string	""
        /*0030*/ 	.string	"ptxas"
        /*0030*/ 	.string	"Cuda compilation tools, release 13.0, V13.0.88"
        /*0030*/ 	.string	"Build cuda_13.0.r13.0/compiler.36424714_0"
        /*0030*/ 	.string	"-arch sm_100 -m 64 "



//--------------------- .note.nv.cuinfo           --------------------------
	.section	.note.nv.cuinfo,"",@"SHT_NOTE"
	.sectionflags	@"SHF_NOTE_NV_CUINFO"
        /*0018*/ 	.short	0x0002
        /*001a*/ 	.short	0x0064
        /*001c*/ 	.short	0x0082
	.zero		2


//--------------------- .nv.info                  --------------------------
	.section	.nv.info,"",@"SHT_CUDA_INFO"
	.align	4


	//----- nvinfo : EIATTR_REGCOUNT
	.align		4
        /*0000*/ 	.byte	0x04, 0x2f
        /*0002*/ 	.short	(.L_1 - .L_0)
	.align		4
.L_0:
        /*0004*/ 	.word	index@(_Z10matmul_gpuPfS_S_i)
        /*0008*/ 	.word	0x0000001e


	//----- nvinfo : EIATTR_FRAME_SIZE
	.align		4
.L_1:
        /*000c*/ 	.byte	0x04, 0x11
        /*000e*/ 	.short	(.L_3 - .L_2)
	.align		4
.L_2:
        /*0010*/ 	.word	index@(_Z10matmul_gpuPfS_S_i)
        /*0014*/ 	.word	0x00000000


	//----- nvinfo : EIATTR_MIN_STACK_SIZE
	.align		4
.L_3:
        /*0018*/ 	.byte	0x04, 0x12
        /*001a*/ 	.short	(.L_5 - .L_4)
	.align		4
.L_4:
        /*001c*/ 	.word	index@(_Z10matmul_gpuPfS_S_i)
        /*0020*/ 	.word	0x00000000
.L_5:


//--------------------- .nv.compat                --------------------------
	.section	.nv.compat,"",@"SHT_CUDA_COMPAT_INFO"
	.align	4
        /*0000*/ 	.byte	0x02, 0x09, 0x00, 0x00, 0x02, 0x02, 0x01, 0x00, 0x02, 0x05, 0x05, 0x00, 0x03, 0x07, 0x01, 0x01
        /*0010*/ 	.byte	0x02, 0x03, 0x00, 0x00, 0x02, 0x06, 0x01, 0x00, 0x04, 0x0b, 0x08, 0x00, 0x09, 0x00, 0x00, 0x00
        /*0020*/ 	.byte	0x00, 0x00, 0x00, 0x00


//--------------------- .nv.info._Z10matmul_gpuPfS_S_i --------------------------
	.section	.nv.info._Z10matmul_gpuPfS_S_i,"",@"SHT_CUDA_INFO"
	.sectionflags	@""
	.align	4


	//----- nvinfo : EIATTR_CUDA_API_VERSION
	.align		4
        /*0000*/ 	.byte	0x04, 0x37
        /*0002*/ 	.short	(.L_7 - .L_6)
.L_6:
        /*0004*/ 	.word	0x00000082


	//----- nvinfo : EIATTR_KPARAM_INFO
	.align		4
.L_7:
        /*0008*/ 	.byte	0x04, 0x17
        /*000a*/ 	.short	(.L_9 - .L_8)
.L_8:
        /*000c*/ 	.word	0x00000000
        /*0010*/ 	.short	0x0003
        /*0012*/ 	.short	0x0018
        /*0014*/ 	.byte	0x00, 0xf0, 0x11, 0x00


	//----- nvinfo : EIATTR_KPARAM_INFO
	.align		4
.L_9:
        /*0018*/ 	.byte	0x04, 0x17
        /*001a*/ 	.short	(.L_11 - .L_10)
.L_10:
        /*001c*/ 	.word	0x00000000
        /*0020*/ 	.short	0x0002
        /*0022*/ 	.short	0x0010
        /*0024*/ 	.byte	0x00, 0xf5, 0x21, 0x00


	//----- nvinfo : EIATTR_KPARAM_INFO
	.align		4
.L_11:
        /*0028*/ 	.byte	0x04, 0x17
        /*002a*/ 	.short	(.L_13 - .L_12)
.L_12:
        /*002c*/ 	.word	0x00000000
        /*0030*/ 	.short	0x0001
        /*0032*/ 	.short	0x0008
        /*0034*/ 	.byte	0x00, 0xf5, 0x21, 0x00


	//----- nvinfo : EIATTR_KPARAM_INFO
	.align		4
.L_13:
        /*0038*/ 	.byte	0x04, 0x17
        /*003a*/ 	.short	(.L_15 - .L_14)
.L_14:
        /*003c*/ 	.word	0x00000000
        /*0040*/ 	.short	0x0000
        /*0042*/ 	.short	0x0000
        /*0044*/ 	.byte	0x00, 0xf5, 0x21, 0x00


	//----- nvinfo : EIATTR_SPARSE_MMA_MASK
	.align		4
.L_15:
        /*0048*/ 	.byte	0x03, 0x50
        /*004a*/ 	.short	0x0000


	//----- nvinfo : EIATTR_MAXREG_COUNT
	.align		4
        /*004c*/ 	.byte	0x03, 0x1b
        /*004e*/ 	.short	0x00ff


	//----- nvinfo : EIATTR_MERCURY_ISA_VERSION
	.align		4
        /*0050*/ 	.byte	0x03, 0x5f
        /*0052*/ 	.short	0x0101


	//----- nvinfo : EIATTR_VRC_CTA_INIT_COUNT
	.align		4
        /*0054*/ 	.byte	0x02, 0x4a
	.zero		1
	.zero		1


	//----- nvinfo : EIATTR_EXIT_INSTR_OFFSETS
	.align		4
        /*0058*/ 	.byte	0x04, 0x1c
        /*005a*/ 	.short	(.L_17 - .L_16)


	//   ....[0]....
.L_16:
        /*005c*/ 	.word	0x000000c0


	//   ....[1]....
        /*0060*/ 	.word	0x00000a90


	//----- nvinfo : EIATTR_CBANK_PARAM_SIZE
	.align		4
.L_17:
        /*0064*/ 	.byte	0x03, 0x19
        /*0066*/ 	.short	0x001c


	//----- nvinfo : EIATTR_PARAM_CBANK
	.align		4
        /*0068*/ 	.byte	0x04, 0x0a
        /*006a*/ 	.short	(.L_19 - .L_18)
	.align		4
.L_18:
        /*006c*/ 	.word	index@(.nv.constant0._Z10matmul_gpuPfS_S_i)
        /*0070*/ 	.short	0x0380
        /*0072*/ 	.short	0x001c


	//----- nvinfo : EIATTR_SW_WAR
	.align		4
.L_19:
        /*0074*/ 	.byte	0x04, 0x36
        /*0076*/ 	.short	(.L_21 - .L_20)
.L_20:
        /*0078*/ 	.word	0x00000008
.L_21:


//--------------------- .nv.callgraph             --------------------------
	.section	.nv.callgraph,"",@"SHT_CUDA_CALLGRAPH"
	.align	4
	.sectionentsize	8
	.align		4
        /*0000*/ 	.word	0x00000000
	.align		4
        /*0004*/ 	.word	0xffffffff
	.align		4
        /*0008*/ 	.word	0x00000000
	.align		4
        /*000c*/ 	.word	0xfffffffe
	.align		4
        /*0010*/ 	.word	0x00000000
	.align		4
        /*0014*/ 	.word	0xfffffffd
	.align		4
        /*0018*/ 	.word	0x00000000
	.align		4
        /*001c*/ 	.word	0xfffffffc


//--------------------- .text._Z10matmul_gpuPfS_S_i --------------------------
	.section	.text._Z10matmul_gpuPfS_S_i,"ax",@progbits
	.align	128
        .global         _Z10matmul_gpuPfS_S_i
        .type           _Z10matmul_gpuPfS_S_i,@function
        .size           _Z10matmul_gpuPfS_S_i,(.L_x_5 - _Z10matmul_gpuPfS_S_i)
        .other          _Z10matmul_gpuPfS_S_i,@"STO_CUDA_ENTRY STV_DEFAULT"
_Z10matmul_gpuPfS_S_i:
.text._Z10matmul_gpuPfS_S_i:
[----:B------:R-:W-:Y:S01]  /*0000*/  LDC R1, c[0x0][0x37c] ;  /* 0x0000df00ff017b82 */ /* 0x000fe20000000800 */
[----:B------:R-:W0:Y:S07]  /*0010*/  S2R R0, SR_TID.Y ;  /* 0x0000000000007919 */ /* 0x000e2e0000002200 */
[----:B------:R-:W0:Y:S01]  /*0020*/  S2UR UR4, SR_CTAID.Y ;  /* 0x00000000000479c3 */ /* 0x000e220000002600 */
[----:B------:R-:W1:Y:S01]  /*0030*/  LDCU UR20, c[0x0][0x398] ;  /* 0x00007300ff1477ac */ /* 0x000e620008000800 */
[----:B------:R-:W2:Y:S06]  /*0040*/  S2R R3, SR_TID.X ;  /* 0x0000000000037919 */ /* 0x000eac0000002100 */
[----:B------:R-:W0:Y:S08]  /*0050*/  LDC R13, c[0x0][0x364] ;  /* 0x0000d900ff0d7b82 */ /* 0x000e300000000800 */
[----:B------:R-:W2:Y:S08]  /*0060*/  S2UR UR5, SR_CTAID.X ;  /* 0x00000000000579c3 */ /* 0x000eb00000002500 */
[----:B------:R-:W2:Y:S01]  /*0070*/  LDC R2, c[0x0][0x360] ;  /* 0x0000d800ff027b82 */ /* 0x000ea20000000800 */
[----:B0-----:R-:W-:-:S02]  /*0080*/  IMAD R13, R13, UR4, R0 ;  /* 0x000000040d0d7c24 */ /* 0x001fc4000f8e0200 */
[----:B--2---:R-:W-:-:S05]  /*0090*/  IMAD R0, R2, UR5, R3 ;  /* 0x0000000502007c24 */ /* 0x004fca000f8e0203 */
[----:B------:R-:W-:-:S04]  /*00a0*/  VIMNMX R2, PT, PT, R13, R0, !PT ;  /* 0x000000000d027248 */ /* 0x000fc80007fe0100 */
[----:B-1----:R-:W-:-:S13]  /*00b0*/  ISETP.GE.AND P0, PT, R2, UR20, PT ;  /* 0x0000001402007c0c */ /* 0x002fda000bf06270 */
[----:B------:R-:W-:Y:S05]  /*00c0*/  @P0 EXIT ;  /* 0x000000000000094d */ /* 0x000fea0003800000 */
[----:B------:R-:W-:Y:S01]  /*00d0*/  UISETP.GE.U32.AND UP0, UPT, UR20, 0x8, UPT ;  /* 0x000000081400788c */ /* 0x000fe2000bf06070 */
[----:B------:R-:W-:Y:S02]  /*00e0*/  HFMA2 R12, -RZ, RZ, 0, 0 ;  /* 0x00000000ff0c7431 */ /* 0x000fe400000001ff */
[----:B------:R-:W-:Y:S01]  /*00f0*/  IMAD R13, R13, UR20, RZ ;  /* 0x000000140d0d7c24 */ /* 0x000fe2000f8e02ff */
[----:B------:R-:W-:Y:S01]  /*0100*/  UMOV UR4, URZ ;  /* 0x000000ff00047c82 */ /* 0x000fe20008000000 */
[----:B------:R-:W0:Y:S04]  /*0110*/  LDCU.64 UR18, c[0x0][0x358] ;  /* 0x00006b00ff1277ac */ /* 0x000e280008000a00 */
[----:B------:R-:W-:Y:S05]  /*0120*/  BRA.U !UP0, `(.L_x_0) ;  /* 0x0000000508047547 */ /* 0x000fea000b800000 */
[----:B------:R-:W1:Y:S01]  /*0130*/  LDCU.128 UR24, c[0x0][0x380] ;  /* 0x00007000ff1877ac */ /* 0x000e620008000c00 */
[----:B------:R-:W-:Y:S02]  /*0140*/  MOV R12, RZ ;  /* 0x000000ff000c7202 */ /* 0x000fe40000000f00 */
[----:B------:R-:W-:Y:S01]  /*0150*/  MOV R14, R0 ;  /* 0x00000000000e7202 */ /* 0x000fe20000000f00 */
[----:B------:R-:W-:-:S04]  /*0160*/  ULOP3.LUT UR4, UR20, 0x7ffffff8, URZ, 0xc0, !UPT ;  /* 0x7ffffff814047892 */ /* 0x000fc8000f8ec0ff */
[----:B------:R-:W-:Y:S01]  /*0170*/  UIADD3 UR5, UPT, UPT, -UR4, URZ, URZ ;  /* 0x000000ff04057290 */ /* 0x000fe2000fffe1ff */
[----:B-1----:R-:W-:Y:S01]  /*0180*/  MOV R2, UR24 ;  /* 0x0000001800027c02 */ /* 0x002fe20008000f00 */
[----:B------:R-:W-:Y:S01]  /*0190*/  UIMAD.WIDE UR6, UR20, 0x8, UR26 ;  /* 0x00000008140678a5 */ /* 0x000fe2000f8e021a */
[----:B------:R-:W-:Y:S01]  /*01a0*/  MOV R3, UR25 ;  /* 0x0000001900037c02 */ /* 0x000fe20008000f00 */
[----:B------:R-:W-:Y:S02]  /*01b0*/  UIMAD.WIDE UR8, UR20, 0xc, UR26 ;  /* 0x0000000c140878a5 */ /* 0x000fe4000f8e021a */
[----:B------:R-:W-:Y:S01]  /*01c0*/  UIMAD.WIDE UR10, UR20, 0x10, UR26 ;  /* 0x00000010140a78a5 */ /* 0x000fe2000f8e021a */
[----:B------:R-:W-:Y:S01]  /*01d0*/  IMAD.WIDE.U32 R2, R13, 0x4, R2 ;  /* 0x000000040d027825 */ /* 0x000fe200078e0002 */
[----:B------:R-:W-:Y:S02]  /*01e0*/  UIMAD.WIDE UR12, UR20, 0x14, UR26 ;  /* 0x00000014140c78a5 */ /* 0x000fe4000f8e021a */
[----:B------:R-:W-:Y:S01]  /*01f0*/  UIMAD.WIDE UR14, UR20, 0x18, UR26 ;  /* 0x00000018140e78a5 */ /* 0x000fe2000f8e021a */
[----:B------:R-:W-:Y:S01]  /*0200*/  IADD3 R2, P0, PT, R2, 0x10, RZ ;  /* 0x0000001002027810 */ /* 0x000fe20007f1e0ff */
[----:B------:R-:W-:-:S03]  /*0210*/  UIMAD.WIDE UR16, UR20, 0x1c, UR26 ;  /* 0x0000001c141078a5 */ /* 0x000fc6000f8e021a */
[----:B------:R-:W-:-:S09]  /*0220*/  IADD3.X R3, PT, PT, RZ, R3, RZ, P0, !PT ;  /* 0x00000003ff037210 */ /* 0x000fd200007fe4ff */
.L_x_1:
[----:B------:R-:W-:Y:S01]  /*0230*/  UIMAD.WIDE UR22, UR20, 0x4, UR26 ;  /* 0x00000004141678a5 */ /* 0x000fe2000f8e021a */
[----:B------:R-:W-:Y:S02]  /*0240*/  IMAD.MOV.U32 R23, RZ, RZ, 0x4 ;  /* 0x00000004ff177424 */ /* 0x000fe400078e00ff */
[----:B------:R-:W-:Y:S01]  /*0250*/  HFMA2 R11, -RZ, RZ, 0, 2.384185791015625e-07 ;  /* 0x00000004ff0b7431 */ /* 0x000fe200000001ff */
[----:B------:R-:W-:Y:S01]  /*0260*/  MOV R25, 0x4 ;  /* 0x0000000400197802 */ /* 0x000fe20000000f00 */
[----:B0-----:R-:W2:Y:S01]  /*0270*/  LDG.E R21, desc[UR18][R2.64+-0x10] ;  /* 0xfffff01202157981 */ /* 0x001ea2000c1e1900 */
[C---:B------:R-:W-:Y:S01]  /*0280*/  IMAD.WIDE R22, R14.reuse, R23, UR26 ;  /* 0x0000001a0e167e25 */ /* 0x040fe2000f8e0217 */
[----:B------:R-:W-:Y:S02]  /*0290*/  MOV R8, UR22 ;  /* 0x0000001600087c02 */ /* 0x000fe40008000f00 */
[----:B------:R-:W-:Y:S01]  /*02a0*/  MOV R9, UR23 ;  /* 0x0000001700097c02 */ /* 0x000fe20008000f00 */
[----:B------:R-:W3:Y:S02]  /*02b0*/  LDG.E R19, desc[UR18][R2.64+-0xc] ;  /* 0xfffff41202137981 */ /* 0x000ee4000c1e1900 */
[----:B------:R-:W-:-:S02]  /*02c0*/  IMAD.WIDE R8, R14, 0x4, R8 ;  /* 0x000000040e087825 */ /* 0x000fc400078e0208 */
[----:B------:R-:W2:Y:S01]  /*02d0*/  LDG.E R22, desc[UR18][R22.64] ;  /* 0x0000001216167981 */ /* 0x000ea2000c1e1900 */
[----:B------:R-:W-:Y:S01]  /*02e0*/  MOV R5, 0x4 ;  /* 0x0000000400057802 */ /* 0x000fe20000000f00 */
[C---:B------:R-:W-:Y:S02]  /*02f0*/  IMAD.WIDE R24, R14.reuse, R25, UR6 ;  /* 0x000000060e187e25 */ /* 0x040fe4000f8e0219 */
[----:B------:R0:W3:Y:S02]  /*0300*/  LDG.E R20, desc[UR18][R8.64] ;  /* 0x0000001208147981 */ /* 0x0000e4000c1e1900 */
[----:B------:R-:W-:Y:S02]  /*0310*/  IMAD.WIDE R10, R14, R11, UR8 ;  /* 0x000000080e0a7e25 */ /* 0x000fe4000f8e020b */
[----:B------:R-:W4:Y:S04]  /*0320*/  LDG.E R18, desc[UR18][R24.64] ;  /* 0x0000001218127981 */ /* 0x000f28000c1e1900 */
[----:B------:R-:W4:Y:S01]  /*0330*/  LDG.E R17, desc[UR18][R2.64+-0x8] ;  /* 0xfffff81202117981 */ /* 0x000f22000c1e1900 */
[----:B0-----:R-:W-:-:S02]  /*0340*/  HFMA2 R9, -RZ, RZ, 0, 2.384185791015625e-07 ;  /* 0x00000004ff097431 */ /* 0x001fc400000001ff */
[----:B------:R-:W-:Y:S01]  /*0350*/  IMAD.MOV.U32 R7, RZ, RZ, 0x4 ;  /* 0x00000004ff077424 */ /* 0x000fe200078e00ff */
[----:B------:R0:W5:Y:S01]  /*0360*/  LDG.E R16, desc[UR18][R10.64] ;  /* 0x000000120a107981 */ /* 0x000162000c1e1900 */
[----:B------:R-:W-:-:S03]  /*0370*/  IMAD.WIDE R4, R14, R5, UR10 ;  /* 0x0000000a0e047e25 */ /* 0x000fc6000f8e0205 */
[----:B------:R-:W5:Y:S01]  /*0380*/  LDG.E R15, desc[UR18][R2.64+-0x4] ;  /* 0xfffffc12020f7981 */ /* 0x000f62000c1e1900 */
[C---:B------:R-:W-:Y:S01]  /*0390*/  IMAD.WIDE R6, R14.reuse, R7, UR12 ;  /* 0x0000000c0e067e25 */ /* 0x040fe2000f8e0207 */
[----:B------:R-:W-:Y:S02]  /*03a0*/  MOV R27, 0x4 ;  /* 0x00000004001b7802 */ /* 0x000fe40000000f00 */
[----:B------:R1:W5:Y:S01]  /*03b0*/  LDG.E R4, desc[UR18][R4.64] ;  /* 0x0000001204047981 */ /* 0x000362000c1e1900 */
[----:B------:R-:W-:-:S03]  /*03c0*/  IMAD.WIDE R8, R14, R9, UR14 ;  /* 0x0000000e0e087e25 */ /* 0x000fc6000f8e0209 */
[----:B------:R-:W5:Y:S01]  /*03d0*/  LDG.E R23, desc[UR18][R2.64] ;  /* 0x0000001202177981 */ /* 0x000f62000c1e1900 */
[----:B0-----:R-:W-:-:S03]  /*03e0*/  IMAD.WIDE R10, R14, R27, UR16 ;  /* 0x000000100e0a7e25 */ /* 0x001fc6000f8e021b */
[----:B------:R-:W5:Y:S04]  /*03f0*/  LDG.E R7, desc[UR18][R6.64] ;  /* 0x0000001206077981 */ /* 0x000f68000c1e1900 */
[----:B------:R-:W5:Y:S04]  /*0400*/  LDG.E R24, desc[UR18][R2.64+0x4] ;  /* 0x0000041202187981 */ /* 0x000f68000c1e1900 */
[----:B------:R-:W5:Y:S04]  /*0410*/  LDG.E R8, desc[UR18][R8.64] ;  /* 0x0000001208087981 */ /* 0x000f68000c1e1900 */
[----:B------:R-:W5:Y:S04]  /*0420*/  LDG.E R25, desc[UR18][R2.64+0x8] ;  /* 0x0000081202197981 */ /* 0x000f68000c1e1900 */
[----:B------:R-:W5:Y:S04]  /*0430*/  LDG.E R10, desc[UR18][R10.64] ;  /* 0x000000120a0a7981 */ /* 0x000f68000c1e1900 */
[----:B------:R0:W5:Y:S01]  /*0440*/  LDG.E R27, desc[UR18][R2.64+0xc] ;  /* 0x00000c12021b7981 */ /* 0x000162000c1e1900 */
[----:B------:R-:W-:-:S04]  /*0450*/  UIADD3 UR5, UPT, UPT, UR5, 0x8, URZ ;  /* 0x0000000805057890 */ /* 0x000fc8000fffe0ff */
[----:B------:R-:W-:Y:S01]  /*0460*/  UISETP.NE.AND UP0, UPT, UR5, URZ, UPT ;  /* 0x000000ff0500728c */ /* 0x000fe2000bf05270 */
[----:B-1----:R-:W-:Y:S02]  /*0470*/  MOV R5, UR20 ;  /* 0x0000001400057c02 */ /* 0x002fe40008000f00 */
[----:B0-----:R-:W-:Y:S02]  /*0480*/  IADD3 R2, P0, PT, R2, 0x20, RZ ;  /* 0x0000002002027810 */ /* 0x001fe40007f1e0ff */
[----:B------:R-:W-:Y:S02]  /*0490*/  LEA R14, R5, R14, 0x3 ;  /* 0x0000000e050e7211 */ /* 0x000fe400078e18ff */
[----:B------:R-:W-:Y:S01]  /*04a0*/  IADD3.X R3, PT, PT, RZ, R3, RZ, P0, !PT ;  /* 0x00000003ff037210 */ /* 0x000fe200007fe4ff */
[----:B--2---:R-:W-:-:S04]  /*04b0*/  FFMA R22, R21, R22, R12 ;  /* 0x0000001615167223 */ /* 0x004fc8000000000c */
[----:B---3--:R-:W-:-:S04]  /*04c0*/  FFMA R20, R19, R20, R22 ;  /* 0x0000001413147223 */ /* 0x008fc80000000016 */
[----:B----4-:R-:W-:-:S04]  /*04d0*/  FFMA R18, R17, R18, R20 ;  /* 0x0000001211127223 */ /* 0x010fc80000000014 */
[----:B-----5:R-:W-:-:S04]  /*04e0*/  FFMA R16, R15, R16, R18 ;  /* 0x000000100f107223 */ /* 0x020fc80000000012 */
[----:B------:R-:W-:-:S04]  /*04f0*/  FFMA R23, R23, R4, R16 ;  /* 0x0000000417177223 */ /* 0x000fc80000000010 */
[----:B------:R-:W-:-:S04]  /*0500*/  FFMA R24, R24, R7, R23 ;  /* 0x0000000718187223 */ /* 0x000fc80000000017 */
[----:B------:R-:W-:-:S04]  /*0510*/  FFMA R8, R25, R8, R24 ;  /* 0x0000000819087223 */ /* 0x000fc80000000018 */
[----:B------:R-:W-:Y:S01]  /*0520*/  FFMA R12, R27, R10, R8 ;  /* 0x0000000a1b0c7223 */ /* 0x000fe20000000008 */
[----:B------:R-:W-:Y:S06]  /*0530*/  BRA.U UP0, `(.L_x_1) ;  /* 0xfffffffd003c7547 */ /* 0x000fec000b83ffff */
.L_x_0:
[----:B------:R-:W-:-:S04]  /*0540*/  ULOP3.LUT UR6, UR20, 0x7, URZ, 0xc0, !UPT ;  /* 0x0000000714067892 */ /* 0x000fc8000f8ec0ff */
[----:B------:R-:W-:-:S09]  /*0550*/  UISETP.NE.AND UP0, UPT, UR6, URZ, UPT ;  /* 0x000000ff0600728c */ /* 0x000fd2000bf05270 */
[----:B------:R-:W-:Y:S05]  /*0560*/  BRA.U !UP0, `(.L_x_2) ;  /* 0x0000000508387547 */ /* 0x000fea000b800000 */
[----:B------:R-:W-:Y:S02]  /*0570*/  UISETP.GE.U32.AND UP0, UPT, UR6, 0x4, UPT ;  /* 0x000000040600788c */ /* 0x000fe4000bf06070 */
[----:B------:R-:W-:-:S04]  /*0580*/  ULOP3.LUT UR5, UR20, 0x3, URZ, 0xc0, !UPT ;  /* 0x0000000314057892 */ /* 0x000fc8000f8ec0ff */
[----:B------:R-:W-:-:S03]  /*0590*/  UISETP.NE.AND UP1, UPT, UR5, URZ, UPT ;  /* 0x000000ff0500728c */ /* 0x000fc6000bf25270 */
[----:B------:R-:W-:Y:S08]  /*05a0*/  BRA.U !UP0, `(.L_x_3) ;  /* 0x00000001087c7547 */ /* 0x000ff0000b800000 */
[----:B------:R-:W1:Y:S01]  /*05b0*/  LDC.64 R6, c[0x0][0x388] ;  /* 0x0000e200ff067b82 */ /* 0x000e620000000a00 */
[----:B------:R-:W2:Y:S01]  /*05c0*/  LDCU.64 UR6, c[0x0][0x380] ;  /* 0x00007000ff0677ac */ /* 0x000ea20008000a00 */
[----:B------:R-:W-:Y:S01]  /*05d0*/  IMAD.U32 R9, RZ, RZ, UR4 ;  /* 0x00000004ff097e24 */ /* 0x000fe2000f8e00ff */
[C---:B------:R-:W-:Y:S02]  /*05e0*/  IADD3 R3, PT, PT, R13.reuse, UR4, RZ ;  /* 0x000000040d037c10 */ /* 0x040fe4000fffe0ff */
[----:B------:R-:W-:Y:S01]  /*05f0*/  IADD3 R10, P0, PT, R13, UR4, RZ ;  /* 0x000000040d0a7c10 */ /* 0x000fe2000ff1e0ff */
[----:B------:R-:W-:Y:S01]  /*0600*/  IMAD R9, R9, UR20, R0 ;  /* 0x0000001409097c24 */ /* 0x000fe2000f8e0200 */
[----:B------:R-:W-:Y:S01]  /*0610*/  MOV R11, UR20 ;  /* 0x00000014000b7c02 */ /* 0x000fe20008000f00 */
[----:B------:R-:W3:Y:S01]  /*0620*/  LDC.64 R4, c[0x0][0x380] ;  /* 0x0000e000ff047b82 */ /* 0x000ee20000000a00 */
[----:B------:R-:W-:Y:S01]  /*0630*/  MOV R15, UR20 ;  /* 0x00000014000f7c02 */ /* 0x000fe20008000f00 */
[----:B-1----:R-:W-:Y:S01]  /*0640*/  IMAD.WIDE R6, R9, 0x4, R6 ;  /* 0x0000000409067825 */ /* 0x002fe200078e0206 */
[----:B------:R-:W-:-:S05]  /*0650*/  MOV R9, UR20 ;  /* 0x0000001400097c02 */ /* 0x000fca0008000f00 */
[----:B------:R-:W-:Y:S02]  /*0660*/  IMAD.WIDE R8, R9, 0x4, R6 ;  /* 0x0000000409087825 */ /* 0x000fe400078e0206 */
[----:B0-----:R-:W4:Y:S02]  /*0670*/  LDG.E R6, desc[UR18][R6.64] ;  /* 0x0000001206067981 */ /* 0x001f24000c1e1900 */
[----:B---3--:R-:W-:Y:S01]  /*0680*/  IMAD.WIDE.U32 R4, R3, 0x4, R4 ;  /* 0x0000000403047825 */ /* 0x008fe200078e0004 */
[----:B------:R-:W-:Y:S01]  /*0690*/  IADD3.X R3, PT, PT, RZ, RZ, RZ, P0, !PT ;  /* 0x000000ffff037210 */ /* 0x000fe200007fe4ff */
[----:B------:R-:W3:Y:S01]  /*06a0*/  LDG.E R17, desc[UR18][R8.64] ;  /* 0x0000001208117981 */ /* 0x000ee2000c1e1900 */
[----:B--2---:R-:W-:-:S03]  /*06b0*/  LEA R2, P0, R10, UR6, 0x2 ;  /* 0x000000060a027c11 */ /* 0x004fc6000f8010ff */
[----:B------:R-:W4:Y:S01]  /*06c0*/  LDG.E R5, desc[UR18][R4.64] ;  /* 0x0000001204057981 */ /* 0x000f22000c1e1900 */
[----:B------:R-:W-:Y:S01]  /*06d0*/  LEA.HI.X R3, R10, UR7, R3, 0x2, P0 ;  /* 0x000000070a037c11 */ /* 0x000fe200080f1403 */
[----:B------:R-:W-:-:S04]  /*06e0*/  IMAD.WIDE R10, R11, 0x4, R8 ;  /* 0x000000040b0a7825 */ /* 0x000fc800078e0208 */
[----:B------:R-:W3:Y:S01]  /*06f0*/  LDG.E R16, desc[UR18][R2.64+0x4] ;  /* 0x0000041202107981 */ /* 0x000ee2000c1e1900 */
[----:B------:R-:W-:-:S03]  /*0700*/  IMAD.WIDE R14, R15, 0x4, R10 ;  /* 0x000000040f0e7825 */ /* 0x000fc600078e020a */
[----:B------:R-:W2:Y:S04]  /*0710*/  LDG.E R19, desc[UR18][R10.64] ;  /* 0x000000120a137981 */ /* 0x000ea8000c1e1900 */
[----:B------:R-:W2:Y:S04]  /*0720*/  LDG.E R18, desc[UR18][R2.64+0x8] ;  /* 0x0000081202127981 */ /* 0x000ea8000c1e1900 */
[----:B------:R-:W5:Y:S04]  /*0730*/  LDG.E R20, desc[UR18][R2.64+0xc] ;  /* 0x00000c1202147981 */ /* 0x000f68000c1e1900 */
[----:B------:R-:W5:Y:S01]  /*0740*/  LDG.E R14, desc[UR18][R14.64] ;  /* 0x000000120e0e7981 */ /* 0x000f62000c1e1900 */
[----:B------:R-:W-:Y:S01]  /*0750*/  UIADD3 UR4, UPT, UPT, UR4, 0x4, URZ ;  /* 0x0000000404047890 */ /* 0x000fe2000fffe0ff */
[----:B----4-:R-:W-:-:S04]  /*0760*/  FFMA R5, R5, R6, R12 ;  /* 0x0000000605057223 */ /* 0x010fc8000000000c */
[----:B---3--:R-:W-:-:S04]  /*0770*/  FFMA R5, R16, R17, R5 ;  /* 0x0000001110057223 */ /* 0x008fc80000000005 */
[----:B--2---:R-:W-:-:S04]  /*0780*/  FFMA R5, R18, R19, R5 ;  /* 0x0000001312057223 */ /* 0x004fc80000000005 */
[----:B-----5:R-:W-:-:S07]  /*0790*/  FFMA R12, R20, R14, R5 ;  /* 0x0000000e140c7223 */ /* 0x020fce0000000005 */
.L_x_3:
[----:B------:R-:W-:Y:S05]  /*07a0*/  BRA.U !UP1, `(.L_x_2) ;  /* 0x0000000109a87547 */ /* 0x000fea000b800000 */
[----:B------:R-:W-:Y:S01]  /*07b0*/  UISETP.NE.AND UP0, UPT, UR5, 0x1, UPT ;  /* 0x000000010500788c */ /* 0x000fe2000bf05270 */
[----:B------:R-:W-:Y:S01]  /*07c0*/  MOV R7, UR4 ;  /* 0x0000000400077c02 */ /* 0x000fe20008000f00 */
[----:B------:R-:W-:Y:S02]  /*07d0*/  ULOP3.LUT UR5, UR20, 0x1, URZ, 0xc0, !UPT ;  /* 0x0000000114057892 */ /* 0x000fe4000f8ec0ff */
[----:B------:R-:W-:Y:S02]  /*07e0*/  MOV R15, UR20 ;  /* 0x00000014000f7c02 */ /* 0x000fe40008000f00 */
[----:B------:R-:W-:Y:S01]  /*07f0*/  UISETP.NE.U32.AND UP1, UPT, UR5, 0x1, UPT ;  /* 0x000000010500788c */ /* 0x000fe2000bf25070 */
[----:B------:R-:W-:-:S04]  /*0800*/  PLOP3.LUT P1, PT, PT, PT, UP0, 0x80, 0x8 ;  /* 0x000000000008781c */ /* 0x000fc80003f2f008 */
[----:B------:R-:W1:Y:S01]  /*0810*/  @UP0 LDCU.128 UR8, c[0x0][0x380] ;  /* 0x00007000ff0807ac */ /* 0x000e620008000c00 */
[----:B------:R-:W-:Y:S01]  /*0820*/  PLOP3.LUT P0, PT, PT, PT, UP1, 0x80, 0x8 ;  /* 0x000000000008781c */ /* 0x000fe20003f0f018 */
[----:B------:R-:W2:Y:S04]  /*0830*/  @UP0 LDCU.64 UR6, c[0x0][0x380] ;  /* 0x00007000ff0607ac */ /* 0x000ea80008000a00 */
[----:B------:R-:W3:Y:S03]  /*0840*/  @!UP1 LDCU.128 UR12, c[0x0][0x380] ;  /* 0x00007000ff0c97ac */ /* 0x000ee60008000c00 */
[C---:B------:R-:W-:Y:S02]  /*0850*/  @P1 IADD3 R3, PT, PT, R13.reuse, UR4, RZ ;  /* 0x000000040d031c10 */ /* 0x040fe4000fffe0ff */
[----:B------:R-:W-:Y:S01]  /*0860*/  @P1 IADD3 R6, P2, PT, R13, UR4, RZ ;  /* 0x000000040d061c10 */ /* 0x000fe2000ff5e0ff */
[----:B------:R-:W-:Y:S01]  /*0870*/  @UP0 UIADD3 UR4, UPT, UPT, UR4, 0x2, URZ ;  /* 0x0000000204040890 */ /* 0x000fe2000fffe0ff */
[----:B-1----:R-:W-:Y:S01]  /*0880*/  MOV R11, UR9 ;  /* 0x00000009000b7c02 */ /* 0x002fe20008000f00 */
[----:B------:R-:W-:Y:S01]  /*0890*/  IMAD.U32 R10, RZ, RZ, UR8 ;  /* 0x00000008ff0a7e24 */ /* 0x000fe2000f8e00ff */
[----:B------:R-:W-:-:S02]  /*08a0*/  MOV R4, UR10 ;  /* 0x0000000a00047c02 */ /* 0x000fc40008000f00 */
[----:B------:R-:W-:Y:S01]  /*08b0*/  MOV R5, UR11 ;  /* 0x0000000b00057c02 */ /* 0x000fe20008000f00 */
[----:B------:R-:W-:-:S04]  /*08c0*/  @P1 IMAD.WIDE.U32 R10, R3, 0x4, R10 ;  /* 0x00000004030a1825 */ /* 0x000fc800078e000a */
[----:B------:R-:W-:Y:S01]  /*08d0*/  @P1 IMAD R3, R7, UR20, R0 ;  /* 0x0000001407031c24 */ /* 0x000fe2000f8e0200 */
[----:B------:R-:W-:Y:S01]  /*08e0*/  @P1 IADD3.X R7, PT, PT, RZ, RZ, RZ, P2, !PT ;  /* 0x000000ffff071210 */ /* 0x000fe200017fe4ff */
[----:B------:R-:W-:Y:S01]  /*08f0*/  IMAD.U32 R19, RZ, RZ, UR4 ;  /* 0x00000004ff137e24 */ /* 0x000fe2000f8e00ff */
[C---:B--2---:R-:W-:Y:S01]  /*0900*/  @P1 LEA R2, P2, R6.reuse, UR6, 0x2 ;  /* 0x0000000606021c11 */ /* 0x044fe2000f8410ff */
[----:B------:R-:W-:Y:S01]  /*0910*/  @P1 IMAD.WIDE R4, R3, 0x4, R4 ;  /* 0x0000000403041825 */ /* 0x000fe200078e0204 */
[----:B------:R-:W-:Y:S01]  /*0920*/  @!P0 IADD3 R17, PT, PT, R13, UR4, RZ ;  /* 0x000000040d118c10 */ /* 0x000fe2000fffe0ff */
[----:B0-----:R-:W2:Y:S01]  /*0930*/  @P1 LDG.E R11, desc[UR18][R10.64] ;  /* 0x000000120a0b1981 */ /* 0x001ea2000c1e1900 */
[----:B------:R-:W-:Y:S01]  /*0940*/  @P1 LEA.HI.X R3, R6, UR7, R7, 0x2, P2 ;  /* 0x0000000706031c11 */ /* 0x000fe200090f1407 */
[----:B------:R-:W-:Y:S01]  /*0950*/  @!P0 IMAD R19, R19, UR20, R0 ;  /* 0x0000001413138c24 */ /* 0x000fe2000f8e0200 */
[----:B---3--:R-:W-:Y:S01]  /*0960*/  MOV R6, UR12 ;  /* 0x0000000c00067c02 */ /* 0x008fe20008000f00 */
[----:B------:R-:W-:Y:S01]  /*0970*/  @P1 IMAD.WIDE R14, R15, 0x4, R4 ;  /* 0x000000040f0e1825 */ /* 0x000fe200078e0204 */
[----:B------:R-:W-:Y:S01]  /*0980*/  MOV R7, UR13 ;  /* 0x0000000d00077c02 */ /* 0x000fe20008000f00 */
[----:B------:R-:W2:Y:S01]  /*0990*/  @P1 LDG.E R4, desc[UR18][R4.64] ;  /* 0x0000001204041981 */ /* 0x000ea2000c1e1900 */
[----:B------:R-:W-:-:S02]  /*09a0*/  MOV R8, UR14 ;  /* 0x0000000e00087c02 */ /* 0x000fc40008000f00 */
[----:B------:R-:W-:Y:S01]  /*09b0*/  MOV R9, UR15 ;  /* 0x0000000f00097c02 */ /* 0x000fe20008000f00 */
[----:B------:R-:W-:Y:S01]  /*09c0*/  @!P0 IMAD.WIDE.U32 R6, R17, 0x4, R6 ;  /* 0x0000000411068825 */ /* 0x000fe200078e0006 */
[----:B------:R-:W3:Y:S03]  /*09d0*/  @P1 LDG.E R14, desc[UR18][R14.64] ;  /* 0x000000120e0e1981 */ /* 0x000ee6000c1e1900 */
[----:B------:R-:W-:Y:S01]  /*09e0*/  @!P0 IMAD.WIDE R8, R19, 0x4, R8 ;  /* 0x0000000413088825 */ /* 0x000fe200078e0208 */
[----:B------:R-:W3:Y:S04]  /*09f0*/  @P1 LDG.E R2, desc[UR18][R2.64+0x4] ;  /* 0x0000041202021981 */ /* 0x000ee8000c1e1900 */
[----:B------:R-:W4:Y:S04]  /*0a00*/  @!P0 LDG.E R7, desc[UR18][R6.64] ;  /* 0x0000001206078981 */ /* 0x000f28000c1e1900 */
[----:B------:R-:W4:Y:S01]  /*0a10*/  @!P0 LDG.E R8, desc[UR18][R8.64] ;  /* 0x0000001208088981 */ /* 0x000f22000c1e1900 */
[----:B--2---:R-:W-:-:S04]  /*0a20*/  @P1 FFMA R11, R11, R4, R12 ;  /* 0x000000040b0b1223 */ /* 0x004fc8000000000c */
[----:B---3--:R-:W-:-:S04]  /*0a30*/  @P1 FFMA R12, R2, R14, R11 ;  /* 0x0000000e020c1223 */ /* 0x008fc8000000000b */
[----:B----4-:R-:W-:-:S07]  /*0a40*/  @!P0 FFMA R12, R7, R8, R12 ;  /* 0x00000008070c8223 */ /* 0x010fce000000000c */
.L_x_2:
[----:B------:R-:W1:Y:S01]  /*0a50*/  LDC.64 R2, c[0x0][0x390] ;  /* 0x0000e400ff027b82 */ /* 0x000e620000000a00 */
[----:B------:R-:W-:-:S05]  /*0a60*/  IADD3 R13, PT, PT, R0, R13, RZ ;  /* 0x0000000d000d7210 */ /* 0x000fca0007ffe0ff */
[----:B-1----:R-:W-:-:S05]  /*0a70*/  IMAD.WIDE R2, R13, 0x4, R2 ;  /* 0x000000040d027825 */ /* 0x002fca00078e0202 */
[----:B0-----:R-:W-:Y:S01]  /*0a80*/  STG.E desc[UR18][R2.64], R12 ;  /* 0x0000000c02007986 */ /* 0x001fe2000c101912 */
[----:B------:R-:W-:Y:S05]  /*0a90*/  EXIT ;  /* 0x000000000000794d */ /* 0x000fea0003800000 */
.L_x_4:
[----:B------:R-:W-:-:S00]  /*0aa0*/  BRA `(.L_x_4) ;  /* 0xfffffffc00fc7947 */ /* 0x000fc0000383ffff */
[----:B------:R-:W-:-:S00]  /*0ab0*/  NOP ;  /* 0x0000000000007918 */ /* 0x000fc00000000000 */
        /* <DEDUP_REMOVED lines=12> */
.L_x_5:


//--------------------- .nv.shared.reserved.0     --------------------------
	.section	.nv.shared.reserved.0,"aw",@nobits
	.weak		__nv_reservedSMEM_offset_0_alias
	.size		__nv_reservedSMEM_offset_0_alias, 0, 64
	.other		__nv_reservedSMEM_offset_0_alias,@"STO_CUDA_RESERVED_SHARED STV_DEFAULT"
__nv_reservedSMEM_offset_0_alias:
	.zero		0
	.zero		64


//--------------------- .nv.constant0._Z10matmul_gpuPfS_S_i --------------------------
	.section	.nv.constant0._Z10matmul_gpuPfS_S_i,"a",@progbits
	.sectionflags	@""
	.align	4
.nv.constant0._Z10matmul_gpuPfS_S_i:
	.zero		924


//--------------------- SYMBOLS --------------------------

	.type		.nv.reservedSmem.offset0,@object
	.size		.nv.reservedSmem.offset0,0x4
